	.headerflags	@"EF_CUDA_TEXMODE_UNIFIED EF_CUDA_64BIT_ADDRESS EF_CUDA_SM86 EF_CUDA_VIRTUAL_SM(EF_CUDA_SM86)"
	.elftype	@"ET_EXEC"


//--------------------- .nv.info                  --------------------------
	.section	.nv.info,"",@"SHT_CUDA_INFO"
	.align	4


	//----- nvinfo : EIATTR_REGCOUNT
	.align		4
        /*0000*/ 	.byte	0x04, 0x2f
        /*0002*/ 	.short	(.L_1 - .L_0)
	.align		4
.L_0:
        /*0004*/ 	.word	index@(triton_red_fused_9)
        /*0008*/ 	.word	0x0000001e


	//----- nvinfo : EIATTR_FRAME_SIZE
	.align		4
.L_1:
        /*000c*/ 	.byte	0x04, 0x11
        /*000e*/ 	.short	(.L_3 - .L_2)
	.align		4
.L_2:
        /*0010*/ 	.word	index@(triton_red_fused_9)
        /*0014*/ 	.word	0x00000000


	//----- nvinfo : EIATTR_MIN_STACK_SIZE
	.align		4
.L_3:
        /*0018*/ 	.byte	0x04, 0x12
        /*001a*/ 	.short	(.L_5 - .L_4)
	.align		4
.L_4:
        /*001c*/ 	.word	index@(triton_red_fused_9)
        /*0020*/ 	.word	0x00000000
.L_5:


//--------------------- .nv.info.triton_red_fused_9 --------------------------
	.section	.nv.info.triton_red_fused_9,"",@"SHT_CUDA_INFO"
	.sectionflags	@""
	.align	4


	//----- nvinfo : EIATTR_CUDA_API_VERSION
	.align		4
        /*0000*/ 	.byte	0x04, 0x37
        /*0002*/ 	.short	(.L_7 - .L_6)
.L_6:
        /*0004*/ 	.word	0x00000080


	//----- nvinfo : EIATTR_SW2861232_WAR
	.align		4
.L_7:
        /*0008*/ 	.byte	0x01, 0x35
	.zero		2


	//----- nvinfo : EIATTR_PARAM_CBANK
	.align		4
        /*000c*/ 	.byte	0x04, 0x0a
        /*000e*/ 	.short	(.L_9 - .L_8)
	.align		4
.L_8:
        /*0010*/ 	.word	index@(.nv.constant0.triton_red_fused_9)
        /*0014*/ 	.short	0x0160
        /*0016*/ 	.short	0x0028


	//----- nvinfo : EIATTR_CBANK_PARAM_SIZE
	.align		4
.L_9:
        /*0018*/ 	.byte	0x03, 0x19
        /*001a*/ 	.short	0x0028


	//----- nvinfo : EIATTR_KPARAM_INFO
	.align		4
        /*001c*/ 	.byte	0x04, 0x17
        /*001e*/ 	.short	(.L_11 - .L_10)
.L_10:
        /*0020*/ 	.word	0x00000000
        /*0024*/ 	.short	0x0005
        /*0026*/ 	.short	0x0020
        /*0028*/ 	.byte	0x00, 0xf4, 0x21, 0x00


	//----- nvinfo : EIATTR_KPARAM_INFO
	.align		4
.L_11:
        /*002c*/ 	.byte	0x04, 0x17
        /*002e*/ 	.short	(.L_13 - .L_12)
.L_12:
        /*0030*/ 	.word	0x00000000
        /*0034*/ 	.short	0x0004
        /*0036*/ 	.short	0x001c
        /*0038*/ 	.byte	0x00, 0xf0, 0x11, 0x00


	//----- nvinfo : EIATTR_KPARAM_INFO
	.align		4
.L_13:
        /*003c*/ 	.byte	0x04, 0x17
        /*003e*/ 	.short	(.L_15 - .L_14)
.L_14:
        /*0040*/ 	.word	0x00000000
        /*0044*/ 	.short	0x0003
        /*0046*/ 	.short	0x0018
        /*0048*/ 	.byte	0x00, 0xf0, 0x11, 0x00


	//----- nvinfo : EIATTR_KPARAM_INFO
	.align		4
.L_15:
        /*004c*/ 	.byte	0x04, 0x17
        /*004e*/ 	.short	(.L_17 - .L_16)
.L_16:
        /*0050*/ 	.word	0x00000000
        /*0054*/ 	.short	0x0002
        /*0056*/ 	.short	0x0010
        /*0058*/ 	.byte	0x00, 0xf4, 0x21, 0x00


	//----- nvinfo : EIATTR_KPARAM_INFO
	.align		4
.L_17:
        /*005c*/ 	.byte	0x04, 0x17
        /*005e*/ 	.short	(.L_19 - .L_18)
.L_18:
        /*0060*/ 	.word	0x00000000
        /*0064*/ 	.short	0x0001
        /*0066*/ 	.short	0x0008
        /*0068*/ 	.byte	0x00, 0xf4, 0x21, 0x00


	//----- nvinfo : EIATTR_KPARAM_INFO
	.align		4
.L_19:
        /*006c*/ 	.byte	0x04, 0x17
        /*006e*/ 	.short	(.L_21 - .L_20)
.L_20:
        /*0070*/ 	.word	0x00000000
        /*0074*/ 	.short	0x0000
        /*0076*/ 	.short	0x0000
        /*0078*/ 	.byte	0x00, 0xf4, 0x21, 0x00


	//----- nvinfo : EIATTR_MAXREG_COUNT
	.align		4
.L_21:
        /*007c*/ 	.byte	0x03, 0x1b
        /*007e*/ 	.short	0x00ff


	//----- nvinfo : EIATTR_COOP_GROUP_MASK_REGIDS
	.align		4
        /*0080*/ 	.byte	0x04, 0x29
        /*0082*/ 	.short	(.L_23 - .L_22)


	//   ....[0]....
.L_22:
        /*0084*/ 	.word	0xffffffff


	//   ....[1]....
        /*0088*/ 	.word	0xffffffff


	//   ....[2]....
        /*008c*/ 	.word	0xffffffff


	//   ....[3]....
        /*0090*/ 	.word	0xffffffff


	//   ....[4]....
        /*0094*/ 	.word	0xffffffff


	//   ....[5]....
        /*0098*/ 	.word	0xffffffff


	//   ....[6]....
        /*009c*/ 	.word	0xffffffff


	//   ....[7]....
        /*00a0*/ 	.word	0xffffffff


	//   ....[8]....
        /*00a4*/ 	.word	0xffffffff


	//   ....[9]....
        /*00a8*/ 	.word	0xffffffff


	//   ....[10]....
        /*00ac*/ 	.word	0xffffffff


	//   ....[11]....
        /*00b0*/ 	.word	0xffffffff


	//   ....[12]....
        /*00b4*/ 	.word	0xffffffff


	//   ....[13]....
        /*00b8*/ 	.word	0xffffffff


	//   ....[14]....
        /*00bc*/ 	.word	0xffffffff


	//   ....[15]....
        /*00c0*/ 	.word	0xffffffff


	//   ....[16]....
        /*00c4*/ 	.word	0xffffffff


	//----- nvinfo : EIATTR_COOP_GROUP_INSTR_OFFSETS
	.align		4
.L_23:
        /*00c8*/ 	.byte	0x04, 0x28
        /*00ca*/ 	.short	(.L_25 - .L_24)


	//   ....[0]....
.L_24:
        /*00cc*/ 	.word	0x00000350


	//   ....[1]....
        /*00d0*/ 	.word	0x00000390


	//   ....[2]....
        /*00d4*/ 	.word	0x000003d0


	//   ....[3]....
        /*00d8*/ 	.word	0x00000420


	//   ....[4]....
        /*00dc*/ 	.word	0x000004f0


	//   ....[5]....
        /*00e0*/ 	.word	0x00000540


	//   ....[6]....
        /*00e4*/ 	.word	0x00000600


	//   ....[7]....
        /*00e8*/ 	.word	0x00000630


	//   ....[8]....
        /*00ec*/ 	.word	0x00000770


	//   ....[9]....
        /*00f0*/ 	.word	0x000007d0


	//   ....[10]....
        /*00f4*/ 	.word	0x00000e50


	//   ....[11]....
        /*00f8*/ 	.word	0x00000e80


	//   ....[12]....
        /*00fc*/ 	.word	0x00000ea0


	//   ....[13]....
        /*0100*/ 	.word	0x00000ec0


	//   ....[14]....
        /*0104*/ 	.word	0x00000ef0


	//   ....[15]....
        /*0108*/ 	.word	0x00000f50


	//   ....[16]....
        /*010c*/ 	.word	0x00000f70


	//----- nvinfo : EIATTR_EXIT_INSTR_OFFSETS
	.align		4
.L_25:
        /*0110*/ 	.byte	0x04, 0x1c
        /*0112*/ 	.short	(.L_27 - .L_26)


	//   ....[0]....
.L_26:
        /*0114*/ 	.word	0x00001320


	//   ....[1]....
        /*0118*/ 	.word	0x00001350


	//----- nvinfo : EIATTR_REQNTID
	.align		4
.L_27:
        /*011c*/ 	.byte	0x04, 0x10
        /*011e*/ 	.short	(.L_29 - .L_28)
.L_28:
        /*0120*/ 	.word	0x00000080
        /*0124*/ 	.word	0x00000001
        /*0128*/ 	.word	0x00000001
.L_29:


//--------------------- .nv.callgraph             --------------------------
	.section	.nv.callgraph,"",@"SHT_CUDA_CALLGRAPH"
	.align	4
	.sectionentsize	8
	.align		4
        /*0000*/ 	.word	0x00000000
	.align		4
        /*0004*/ 	.word	0xffffffff
	.align		4
        /*0008*/ 	.word	0x00000000
	.align		4
        /*000c*/ 	.word	0xfffffffe
	.align		4
        /*0010*/ 	.word	0x00000000
	.align		4
        /*0014*/ 	.word	0xfffffffd
	.align		4
        /*0018*/ 	.word	0x00000000
	.align		4
        /*001c*/ 	.word	0xfffffffc


//--------------------- .nv.rel.action            --------------------------
	.section	.nv.rel.action,"",@"SHT_CUDA_RELOCINFO"
	.align	8
	.sectionentsize	8
        /*0000*/ 	.byte	0x73, 0x00, 0x00, 0x00, 0x00, 0x00, 0x00, 0x00, 0x00, 0x00, 0x00, 0x11, 0x25, 0x00, 0x05, 0x36


//--------------------- .nv.constant0.triton_red_fused_9 --------------------------
	.section	.nv.constant0.triton_red_fused_9,"a",@progbits
	.sectionflags	@""
	.align	4
.nv.constant0.triton_red_fused_9:
	.zero		392


//--------------------- .text.triton_red_fused_9  --------------------------
	.section	.text.triton_red_fused_9,"ax",@progbits
	.sectionflags	@"SHF_BARRIERS=1"
	.sectioninfo	@"SHI_REGISTERS=30"
	.align	128
        .global         triton_red_fused_9
        .type           triton_red_fused_9,@function
        .size           triton_red_fused_9,(.L_x_1 - triton_red_fused_9)
        .other          triton_red_fused_9,@"STO_CUDA_ENTRY STV_DEFAULT"
triton_red_fused_9:
.text.triton_red_fused_9:
[----:B------:R-:W-:Y:S02]  /*0000*/  MOV R1, c[0x0][0x28] ;  /* 0x00000a0000017a02 */ /* 0x000fe40000000f00 */
[----:B------:R-:W0:Y:S01]  /*0010*/  S2R R17, SR_TID.X ;  /* 0x0000000000117919 */ /* 0x000e220000002100 */
[----:B------:R-:W-:Y:S01]  /*0020*/  CS2R R10, SRZ ;  /* 0x00000000000a7805 */ /* 0x000fe2000001ff00 */
[----:B------:R-:W-:Y:S01]  /*0030*/  CS2R R12, SRZ ;  /* 0x00000000000c7805 */ /* 0x000fe2000001ff00 */
[----:B------:R-:W-:Y:S01]  /*0040*/  CS2R R14, SRZ ;  /* 0x00000000000e7805 */ /* 0x000fe2000001ff00 */
[----:B------:R-:W1:Y:S01]  /*0050*/  S2R R21, SR_CTAID.X ;  /* 0x0000000000157919 */ /* 0x000e620000002500 */
[----:B0-----:R-:W-:-:S04]  /*0060*/  SHF.L.U32 R2, R17, 0x2, RZ ;  /* 0x0000000211027819 */ /* 0x001fc800000006ff */
[----:B------:R-:W-:Y:S01]  /*0070*/  LOP3.LUT R6, R2, 0x1fc, RZ, 0xc0, !PT ;  /* 0x000001fc02067812 */ /* 0x000fe200078ec0ff */
[----:B-1----:R-:W-:-:S03]  /*0080*/  IMAD.HI.U32 R2, R21, 0x1948b0fd, RZ ;  /* 0x1948b0fd15027827 */ /* 0x002fc600078e00ff */
[----:B------:R-:W-:Y:S02]  /*0090*/  ISETP.GE.U32.AND P0, PT, R6, 0x144, PT ;  /* 0x000001440600780c */ /* 0x000fe40003f06070 */
[----:B------:R-:W-:Y:S02]  /*00a0*/  SHF.R.U32.HI R7, RZ, 0x5, R2 ;  /* 0x00000005ff077819 */ /* 0x000fe40000011602 */
[----:B------:R-:W-:-:S03]  /*00b0*/  ISETP.LT.U32.AND P0, PT, R21, 0x2880, !P0 ;  /* 0x000028801500780c */ /* 0x000fc60004701070 */
[----:B------:R-:W-:Y:S02]  /*00c0*/  IMAD R9, R7, -0x144, R21 ;  /* 0xfffffebc07097824 */ /* 0x000fe400078e0215 */
[--C-:B------:R-:W-:Y:S02]  /*00d0*/  IMAD R21, R21, 0x144, R6.reuse ;  /* 0x0000014415157824 */ /* 0x100fe400078e0206 */
[----:B------:R-:W-:Y:S01]  /*00e0*/  IMAD R8, R9, 0x144, R6 ;  /* 0x0000014409087824 */ /* 0x000fe200078e0206 */
[----:B------:R-:W-:-:S03]  /*00f0*/  MOV R6, 0x4 ;  /* 0x0000000400067802 */ /* 0x000fc60000000f00 */
[----:B------:R-:W-:Y:S02]  /*0100*/  IMAD R7, R7, 0x19a20, R8 ;  /* 0x00019a2007077824 */ /* 0x000fe400078e0208 */
[----:B------:R-:W-:Y:S01]  /*0110*/  @P0 IMAD.MOV.U32 R2, RZ, RZ, 0x0 ;  /* 0x00000000ff020424 */ /* 0x000fe200078e00ff */
[----:B------:R-:W-:Y:S01]  /*0120*/  @P0 MOV R3, 0x14f00000 ;  /* 0x14f0000000030802 */ /* 0x000fe20000000f00 */
[----:B------:R-:W-:Y:S01]  /*0130*/  @P0 IMAD.MOV.U32 R4, RZ, RZ, 0x0 ;  /* 0x00000000ff040424 */ /* 0x000fe200078e00ff */
[----:B------:R-:W-:Y:S01]  /*0140*/  @P0 MOV R5, 0x14f00000 ;  /* 0x14f0000000050802 */ /* 0x000fe20000000f00 */
[----:B------:R0:W1:Y:S01]  /*0150*/  @P0 R2UR UR4, R2 ;  /* 0x00000000020403c2 */ /* 0x00006200000e0000 */
[----:B------:R-:W-:-:S07]  /*0160*/  CS2R R8, SRZ ;  /* 0x0000000000087805 */ /* 0x000fce000001ff00 */
[----:B------:R0:W1:Y:S08]  /*0170*/  @P0 R2UR UR5, R3 ;  /* 0x00000000030503c2 */ /* 0x00007000000e0000 */
[----:B------:R2:W3:Y:S01]  /*0180*/  @P0 R2UR UR6, R4 ;  /* 0x00000000040603c2 */ /* 0x0004e200000e0000 */
[----:B0-----:R-:W-:-:S07]  /*0190*/  IMAD.WIDE R2, R21, R6, c[0x0][0x160] ;  /* 0x0000580015027625 */ /* 0x001fce00078e0206 */
[----:B------:R2:W3:Y:S02]  /*01a0*/  @P0 R2UR UR7, R5 ;  /* 0x00000000050703c2 */ /* 0x0004e400000e0000 */
[----:B--2---:R-:W-:Y:S01]  /*01b0*/  IMAD.WIDE R4, R7, R6, c[0x0][0x168] ;  /* 0x00005a0007047625 */ /* 0x004fe200078e0206 */
[----:B-1----:R-:W2:Y:S04]  /*01c0*/  @P0 LDG.E.EL.128 R8, desc[UR4][R2.64] ;  /* 0x0000000402080981 */ /* 0x002ea8200c2e1d00 */
[----:B---3--:R-:W2:Y:S02]  /*01d0*/  @P0 LDG.E.EL.128 R12, desc[UR6][R4.64] ;  /* 0x00000006040c0981 */ /* 0x008ea4200c2e1d00 */
[----:B--2---:R-:W-:Y:S01]  /*01e0*/  FADD R12, R12, R8 ;  /* 0x000000080c0c7221 */ /* 0x004fe20000000000 */
[----:B------:R-:W-:Y:S01]  /*01f0*/  FADD R13, R13, R9 ;  /* 0x000000090d0d7221 */ /* 0x000fe20000000000 */
[----:B------:R-:W-:Y:S01]  /*0200*/  FADD R14, R14, R10 ;  /* 0x0000000a0e0e7221 */ /* 0x000fe20000000000 */
[----:B------:R-:W-:-:S02]  /*0210*/  FADD R15, R15, R11 ;  /* 0x0000000b0f0f7221 */ /* 0x000fc40000000000 */
[----:B------:R-:W-:Y:S02]  /*0220*/  FSEL R8, R12, -INF , P0 ;  /* 0xff8000000c087808 */ /* 0x000fe40000000000 */
[----:B------:R-:W-:Y:S02]  /*0230*/  FSEL R9, R13, -INF , P0 ;  /* 0xff8000000d097808 */ /* 0x000fe40000000000 */
[C---:B------:R-:W-:Y:S02]  /*0240*/  FSETP.NAN.AND P2, PT, R8.reuse, R8, PT ;  /* 0x000000080800720b */ /* 0x040fe40003f48000 */
[CC--:B------:R-:W-:Y:S02]  /*0250*/  FSETP.GT.AND P1, PT, R8.reuse, R9.reuse, PT ;  /* 0x000000090800720b */ /* 0x0c0fe40003f24000 */
[----:B------:R-:W-:Y:S02]  /*0260*/  FSEL R21, R8, R9, P2 ;  /* 0x0000000908157208 */ /* 0x000fe40001000000 */
[----:B------:R-:W-:-:S02]  /*0270*/  FSEL R10, R14, -INF , P0 ;  /* 0xff8000000e0a7808 */ /* 0x000fc40000000000 */
[----:B------:R-:W-:Y:S02]  /*0280*/  FSEL R21, R8, R21, P1 ;  /* 0x0000001508157208 */ /* 0x000fe40000800000 */
[----:B------:R-:W-:Y:S02]  /*0290*/  FSEL R11, R15, -INF , P0 ;  /* 0xff8000000f0b7808 */ /* 0x000fe40000000000 */
[C---:B------:R-:W-:Y:S02]  /*02a0*/  FSETP.GT.AND P1, PT, R21.reuse, R10, PT ;  /* 0x0000000a1500720b */ /* 0x040fe40003f24000 */
[----:B------:R-:W-:Y:S02]  /*02b0*/  FSETP.NAN.AND P2, PT, R21, R21, PT ;  /* 0x000000151500720b */ /* 0x000fe40003f48000 */
[----:B------:R-:W-:Y:S02]  /*02c0*/  FSETP.NEU.AND P4, PT, R12, -INF , PT ;  /* 0xff8000000c00780b */ /* 0x000fe40003f8d000 */
[----:B------:R-:W-:-:S02]  /*02d0*/  FSETP.NEU.AND P3, PT, R13, -INF , PT ;  /* 0xff8000000d00780b */ /* 0x000fc40003f6d000 */
[----:B------:R-:W-:Y:S02]  /*02e0*/  P2R R25, PR, RZ, 0x10 ;  /* 0x00000010ff197803 */ /* 0x000fe40000000000 */
[----:B------:R-:W-:-:S03]  /*02f0*/  SEL R23, RZ, 0x1fffe, !P3 ;  /* 0x0001fffeff177807 */ /* 0x000fc60005800000 */
[----:B------:R-:W-:-:S04]  /*0300*/  @!P1 FSEL R21, R21, R10, P2 ;  /* 0x0000000a15159208 */ /* 0x000fc80001000000 */
[C---:B------:R-:W-:Y:S02]  /*0310*/  FSETP.GT.AND P1, PT, R21.reuse, R11, PT ;  /* 0x0000000b1500720b */ /* 0x040fe40003f24000 */
[----:B------:R-:W-:-:S11]  /*0320*/  FSETP.NAN.AND P2, PT, R21, R21, PT ;  /* 0x000000151500720b */ /* 0x000fd60003f48000 */
[----:B------:R-:W-:-:S04]  /*0330*/  @!P1 FSEL R21, R21, R11, P2 ;  /* 0x0000000b15159208 */ /* 0x000fc80001000000 */
[C---:B------:R-:W-:Y:S01]  /*0340*/  FSETP.NAN.AND P2, PT, R21.reuse, R21, PT ;  /* 0x000000151500720b */ /* 0x040fe20003f48000 */
[----:B------:R-:W0:Y:S02]  /*0350*/  SHFL.BFLY PT, R18, R21, 0x10, 0x1f ;  /* 0x0e001f0015127f89 */ /* 0x000e2400000e0000 */
[----:B0-----:R-:W-:-:S10]  /*0360*/  FSETP.GT.AND P1, PT, R21, R18, PT ;  /* 0x000000121500720b */ /* 0x001fd40003f24000 */
[----:B------:R-:W-:-:S04]  /*0370*/  @!P2 FSEL R21, R21, R18, P1 ;  /* 0x000000121515a208 */ /* 0x000fc80000800000 */
[C---:B------:R-:W-:Y:S01]  /*0380*/  FSETP.NAN.AND P2, PT, R21.reuse, R21, PT ;  /* 0x000000151500720b */ /* 0x040fe20003f48000 */
[----:B------:R-:W0:Y:S02]  /*0390*/  SHFL.BFLY PT, R18, R21, 0x8, 0x1f ;  /* 0x0d001f0015127f89 */ /* 0x000e2400000e0000 */
[----:B0-----:R-:W-:-:S13]  /*03a0*/  FSETP.GT.AND P1, PT, R21, R18, PT ;  /* 0x000000121500720b */ /* 0x001fda0003f24000 */
[----:B------:R-:W-:-:S04]  /*03b0*/  @!P1 FSEL R21, R21, R18, P2 ;  /* 0x0000001215159208 */ /* 0x000fc80001000000 */
[C---:B------:R-:W-:Y:S01]  /*03c0*/  FSETP.NAN.AND P2, PT, R21.reuse, R21, PT ;  /* 0x000000151500720b */ /* 0x040fe20003f48000 */
[----:B------:R-:W0:Y:S02]  /*03d0*/  SHFL.BFLY PT, R18, R21, 0x4, 0x1f ;  /* 0x0c801f0015127f89 */ /* 0x000e2400000e0000 */
[----:B0-----:R-:W-:-:S13]  /*03e0*/  FSETP.GT.AND P1, PT, R21, R18, PT ;  /* 0x000000121500720b */ /* 0x001fda0003f24000 */
[----:B------:R-:W-:Y:S02]  /*03f0*/  @!P1 FSEL R21, R21, R18, P2 ;  /* 0x0000001215159208 */ /* 0x000fe40001000000 */
[----:B------:R-:W-:Y:S02]  /*0400*/  SEL R18, RZ, 0x1, !P4 ;  /* 0x00000001ff127807 */ /* 0x000fe40006000000 */
[----:B------:R-:W-:Y:S01]  /*0410*/  FSETP.NEU.AND P2, PT, R14, -INF , PT ;  /* 0xff8000000e00780b */ /* 0x000fe20003f4d000 */
[----:B------:R-:W0:Y:S01]  /*0420*/  SHFL.BFLY PT, R22, R21, 0x2, 0x1f ;  /* 0x0c401f0015167f89 */ /* 0x000e2200000e0000 */
[----:B------:R-:W-:Y:S01]  /*0430*/  FSETP.NEU.AND P1, PT, R15, -INF , PT ;  /* 0xff8000000f00780b */ /* 0x000fe20003f2d000 */
[----:B------:R-:W-:Y:S01]  /*0440*/  IMAD.IADD R20, R18, 0x1, R23 ;  /* 0x0000000112147824 */ /* 0x000fe200078e0217 */
[----:B------:R-:W-:Y:S02]  /*0450*/  FSETP.NAN.AND P6, PT, R21, R21, PT ;  /* 0x000000151500720b */ /* 0x000fe40003fc8000 */
[----:B------:R-:W-:-:S02]  /*0460*/  SEL R18, RZ, 0x4, !P2 ;  /* 0x00000004ff127807 */ /* 0x000fc40005000000 */
[----:B------:R-:W-:Y:S02]  /*0470*/  SEL R23, RZ, 0x7fff8, !P1 ;  /* 0x0007fff8ff177807 */ /* 0x000fe40004800000 */
[----:B------:R-:W-:Y:S02]  /*0480*/  LOP3.LUT R20, R20, 0x3, RZ, 0xc0, !PT ;  /* 0x0000000314147812 */ /* 0x000fe400078ec0ff */
[----:B------:R-:W-:Y:S02]  /*0490*/  ISETP.NE.AND P4, PT, R17, RZ, PT ;  /* 0x000000ff1100720c */ /* 0x000fe40003f85270 */
[----:B------:R-:W-:Y:S02]  /*04a0*/  IADD3 R18, R20, R23, R18 ;  /* 0x0000001714127210 */ /* 0x000fe40007ffe012 */
[----:B0-----:R-:W-:-:S13]  /*04b0*/  FSETP.GT.AND P5, PT, R21, R22, PT ;  /* 0x000000161500720b */ /* 0x001fda0003fa4000 */
[----:B------:R-:W-:Y:S02]  /*04c0*/  @!P5 FSEL R21, R21, R22, P6 ;  /* 0x000000161515d208 */ /* 0x000fe40003000000 */
[----:B------:R-:W-:Y:S02]  /*04d0*/  LOP3.LUT P5, RZ, R18, 0xf, RZ, 0xc0, !PT ;  /* 0x0000000f12ff7812 */ /* 0x000fe400078ac0ff */
[----:B------:R-:W-:Y:S01]  /*04e0*/  FSETP.NAN.AND P6, PT, R21, R21, PT ;  /* 0x000000151500720b */ /* 0x000fe20003fc8000 */
[----:B------:R-:W0:Y:S01]  /*04f0*/  SHFL.BFLY PT, R20, R21, 0x1, 0x1f ;  /* 0x0c201f0015147f89 */ /* 0x000e2200000e0000 */
[----:B------:R-:W-:Y:S02]  /*0500*/  PLOP3.LUT P5, PT, P0, P5, PT, 0x80, 0x0 ;  /* 0x000000000000781c */ /* 0x000fe400007ab070 */
[----:B------:R-:W-:Y:S02]  /*0510*/  SHF.R.U32.HI R22, RZ, 0x5, R17 ;  /* 0x00000005ff167819 */ /* 0x000fe40000011611 */
[----:B------:R-:W-:-:S02]  /*0520*/  SEL R18, RZ, 0x1, !P5 ;  /* 0x00000001ff127807 */ /* 0x000fc40006800000 */
[----:B------:R-:W-:Y:S02]  /*0530*/  SGXT.U32 R22, R22, 0x2 ;  /* 0x000000021616781a */ /* 0x000fe40000000000 */
[----:B------:R-:W1:Y:S01]  /*0540*/  REDUX.OR UR4, R18 ;  /* 0x00000000120473c4 */ /* 0x000e620000004000 */
[----:B0-----:R-:W-:-:S13]  /*0550*/  FSETP.GT.AND P5, PT, R21, R20, PT ;  /* 0x000000141500720b */ /* 0x001fda0003fa4000 */
[----:B------:R-:W-:Y:S02]  /*0560*/  @!P5 SEL R21, R21, R20, P6 ;  /* 0x000000141515d207 */ /* 0x000fe40003000000 */
[C---:B------:R-:W-:Y:S02]  /*0570*/  LOP3.LUT P6, RZ, R17.reuse, 0x1f, RZ, 0xc0, !PT ;  /* 0x0000001f11ff7812 */ /* 0x040fe400078cc0ff */
[----:B-1----:R-:W-:Y:S02]  /*0580*/  MOV R20, UR4 ;  /* 0x0000000400147c02 */ /* 0x002fe40008000f00 */
[----:B------:R-:W-:Y:S02]  /*0590*/  ISETP.GE.U32.AND P5, PT, R17, 0x4, PT ;  /* 0x000000041100780c */ /* 0x000fe40003fa6070 */
[----:B------:R-:W-:-:S04]  /*05a0*/  PRMT R20, R20, 0x8880, RZ ;  /* 0x0000888014147816 */ /* 0x000fc800000000ff */
[----:B------:R-:W-:Y:S01]  /*05b0*/  PRMT R27, R20, 0x7710, RZ ;  /* 0x00007710141b7816 */ /* 0x000fe200000000ff */
[----:B------:R-:W-:-:S04]  /*05c0*/  IMAD R20, R22, 0x3, R22 ;  /* 0x0000000316147824 */ /* 0x000fc800078e0216 */
[----:B------:R-:W-:Y:S04]  /*05d0*/  @!P6 STS.U8 [R22], R27 ;  /* 0x0000001b1600e388 */ /* 0x000fe80000000000 */
[----:B------:R-:W-:Y:S06]  /*05e0*/  BAR.SYNC.DEFER_BLOCKING 0x0 ;  /* 0x0000000000007b1d */ /* 0x000fec0000010000 */
[----:B------:R-:W0:Y:S04]  /*05f0*/  @!P5 LDS.U8 R19, [R17] ;  /* 0x000000001113d984 */ /* 0x000e280000000000 */
[----:B0-----:R-:W0:Y:S02]  /*0600*/  SHFL.BFLY PT, R18, R19, 0x2, 0x1f ;  /* 0x0c401f0013127f89 */ /* 0x001e2400000e0000 */
[----:B0-----:R-:W-:-:S04]  /*0610*/  LOP3.LUT R18, R19, R18, RZ, 0xfc, !PT ;  /* 0x0000001213127212 */ /* 0x001fc800078efcff */
[----:B------:R-:W-:-:S06]  /*0620*/  LOP3.LUT R23, R18, 0xff, RZ, 0xc0, !PT ;  /* 0x000000ff12177812 */ /* 0x000fcc00078ec0ff */
[----:B------:R-:W0:Y:S02]  /*0630*/  SHFL.BFLY PT, R23, R23, 0x1, 0x1f ;  /* 0x0c201f0017177f89 */ /* 0x000e2400000e0000 */
[----:B0-----:R-:W-:-:S04]  /*0640*/  LOP3.LUT R18, R18, R23, RZ, 0xfc, !PT ;  /* 0x0000001712127212 */ /* 0x001fc800078efcff */
[----:B------:R-:W-:-:S04]  /*0650*/  PRMT R18, R18, 0x8880, RZ ;  /* 0x0000888012127816 */ /* 0x000fc800000000ff */
[----:B------:R-:W-:Y:S01]  /*0660*/  PRMT R24, R18, 0x7710, RZ ;  /* 0x0000771012187816 */ /* 0x000fe200000000ff */
[----:B------:R-:W-:-:S04]  /*0670*/  IMAD R18, R17, 0x3, R17 ;  /* 0x0000000311127824 */ /* 0x000fc800078e0211 */
[----:B------:R-:W-:Y:S04]  /*0680*/  @!P4 STS.U8 [R17], R24 ;  /* 0x000000181100c388 */ /* 0x000fe80000000000 */
[----:B------:R-:W-:Y:S01]  /*0690*/  BAR.SYNC.DEFER_BLOCKING 0x0 ;  /* 0x0000000000007b1d */ /* 0x000fe20000010000 */
[----:B------:R-:W-:-:S05]  /*06a0*/  ISETP.NE.AND P4, PT, R25, RZ, PT ;  /* 0x000000ff1900720c */ /* 0x000fca0003f85270 */
[----:B------:R-:W-:Y:S04]  /*06b0*/  LDS.U8 R19, [RZ] ;  /* 0x00000000ff137984 */ /* 0x000fe80000000000 */
[----:B------:R-:W-:Y:S06]  /*06c0*/  BAR.SYNC.DEFER_BLOCKING 0x0 ;  /* 0x0000000000007b1d */ /* 0x000fec0000010000 */
[----:B------:R0:W-:Y:S04]  /*06d0*/  @!P6 STS [R20], R21 ;  /* 0x000000151400e388 */ /* 0x0001e80000000800 */
[----:B------:R-:W-:Y:S01]  /*06e0*/  BAR.SYNC.DEFER_BLOCKING 0x0 ;  /* 0x0000000000007b1d */ /* 0x000fe20000010000 */
[C---:B0-----:R-:W-:Y:S01]  /*06f0*/  FADD R21, -R12.reuse, -INF ;  /* 0xff8000000c157421 */ /* 0x041fe20000000100 */
[----:B------:R-:W-:-:S03]  /*0700*/  FADD R12, R12, -R12 ;  /* 0x8000000c0c0c7221 */ /* 0x000fc60000000000 */
[----:B------:R-:W-:Y:S01]  /*0710*/  FMUL R21, R21, 1.4426950216293334961 ;  /* 0x3fb8aa3b15157820 */ /* 0x000fe20000400000 */
[----:B------:R-:W-:Y:S01]  /*0720*/  FMUL R24, R12, 1.4426950216293334961 ;  /* 0x3fb8aa3b0c187820 */ /* 0x000fe20000400000 */
[C---:B------:R-:W-:Y:S01]  /*0730*/  FADD R12, -R13.reuse, -INF ;  /* 0xff8000000d0c7421 */ /* 0x040fe20000000100 */
[----:B------:R-:W-:-:S04]  /*0740*/  FADD R13, R13, -R13 ;  /* 0x8000000d0d0d7221 */ /* 0x000fc80000000000 */
[----:B------:R-:W-:Y:S01]  /*0750*/  FMUL R26, R13, 1.4426950216293334961 ;  /* 0x3fb8aa3b0d1a7820 */ /* 0x000fe20000400000 */
[----:B------:R-:W0:Y:S04]  /*0760*/  @!P5 LDS R0, [R18] ;  /* 0x000000001200d984 */ /* 0x000e280000000800 */
[----:B0-----:R-:W0:Y:S02]  /*0770*/  SHFL.BFLY PT, R23, R0, 0x2, 0x1f ;  /* 0x0c401f0000177f89 */ /* 0x001e2400000e0000 */
[----:B0-----:R-:W-:-:S04]  /*0780*/  FSETP.GT.AND P5, PT, R0, R23, PT ;  /* 0x000000170000720b */ /* 0x001fc80003fa4000 */
[C---:B------:R-:W-:Y:S02]  /*0790*/  FSEL R23, R0.reuse, R23, P5 ;  /* 0x0000001700177208 */ /* 0x040fe40002800000 */
[----:B------:R-:W-:-:S04]  /*07a0*/  FSETP.NAN.AND P5, PT, R0, R0, PT ;  /* 0x000000000000720b */ /* 0x000fc80003fa8000 */
[----:B------:R-:W-:-:S04]  /*07b0*/  FSEL R23, R0, R23, P5 ;  /* 0x0000001700177208 */ /* 0x000fc80002800000 */
[C---:B------:R-:W-:Y:S01]  /*07c0*/  FSETP.NAN.AND P6, PT, R23.reuse, R23, PT ;  /* 0x000000171700720b */ /* 0x040fe20003fc8000 */
[----:B------:R-:W0:Y:S02]  /*07d0*/  SHFL.BFLY PT, R22, R23, 0x1, 0x1f ;  /* 0x0c201f0017167f89 */ /* 0x000e2400000e0000 */
[----:B0-----:R-:W-:-:S13]  /*07e0*/  FSETP.GT.AND P5, PT, R23, R22, PT ;  /* 0x000000161700720b */ /* 0x001fda0003fa4000 */
[----:B------:R-:W-:Y:S01]  /*07f0*/  @!P5 SEL R23, R23, R22, P6 ;  /* 0x000000161717d207 */ /* 0x000fe20003000000 */
[----:B------:R-:W-:Y:S01]  /*0800*/  FMUL R22, R12, 1.4426950216293334961 ;  /* 0x3fb8aa3b0c167820 */ /* 0x000fe20000400000 */
[----:B------:R-:W-:Y:S02]  /*0810*/  FSETP.GEU.AND P5, PT, R21, -126, PT ;  /* 0xc2fc00001500780b */ /* 0x000fe40003fae000 */
[----:B------:R-:W-:-:S11]  /*0820*/  ISETP.NE.AND P6, PT, R17, RZ, PT ;  /* 0x000000ff1100720c */ /* 0x000fd60003fc5270 */
[----:B------:R-:W-:Y:S02]  /*0830*/  @!P5 FMUL R21, R21, 0.5 ;  /* 0x3f0000001515d820 */ /* 0x000fe40000400000 */
[----:B------:R-:W-:Y:S02]  /*0840*/  @!P6 STS [R18], R23 ;  /* 0x000000171200e388 */ /* 0x000fe40000000800 */
[----:B------:R-:W0:Y:S02]  /*0850*/  MUFU.EX2 R25, R21 ;  /* 0x0000001500197308 */ /* 0x000e240000000800 */
[----:B0-----:R-:W-:Y:S01]  /*0860*/  @!P5 FMUL R25, R25, R25 ;  /* 0x000000191919d220 */ /* 0x001fe20000400000 */
[----:B------:R-:W-:Y:S01]  /*0870*/  BAR.SYNC.DEFER_BLOCKING 0x0 ;  /* 0x0000000000007b1d */ /* 0x000fe20000010000 */
[----:B------:R-:W-:-:S13]  /*0880*/  FSETP.GEU.AND P5, PT, R24, -126, PT ;  /* 0xc2fc00001800780b */ /* 0x000fda0003fae000 */
[----:B------:R-:W-:-:S04]  /*0890*/  @!P5 FMUL R24, R24, 0.5 ;  /* 0x3f0000001818d820 */ /* 0x000fc80000400000 */
[----:B------:R-:W0:Y:S02]  /*08a0*/  MUFU.EX2 R0, R24 ;  /* 0x0000001800007308 */ /* 0x000e240000000800 */
[----:B0-----:R-:W-:Y:S01]  /*08b0*/  @!P5 FMUL R0, R0, R0 ;  /* 0x000000000000d220 */ /* 0x001fe20000400000 */
[----:B------:R-:W-:-:S03]  /*08c0*/  FSETP.GEU.AND P5, PT, R22, -126, PT ;  /* 0xc2fc00001600780b */ /* 0x000fc60003fae000 */
[----:B------:R-:W-:Y:S01]  /*08d0*/  FFMA R12, RZ, R25, R0 ;  /* 0x00000019ff0c7223 */ /* 0x000fe20000000000 */
[C---:B------:R-:W-:Y:S01]  /*08e0*/  FADD R0, -R14.reuse, -INF ;  /* 0xff8000000e007421 */ /* 0x040fe20000000100 */
[----:B------:R-:W-:-:S03]  /*08f0*/  FADD R14, R14, -R14 ;  /* 0x8000000e0e0e7221 */ /* 0x000fc60000000000 */
[----:B------:R-:W-:Y:S02]  /*0900*/  FSEL R12, R12, 1, P4 ;  /* 0x3f8000000c0c7808 */ /* 0x000fe40002000000 */
[----:B------:R-:W-:-:S03]  /*0910*/  LOP3.LUT P4, RZ, R17, 0x1f, RZ, 0xc0, !PT ;  /* 0x0000001f11ff7812 */ /* 0x000fc6000788c0ff */
[----:B------:R-:W-:-:S04]  /*0920*/  @!P5 FMUL R22, R22, 0.5 ;  /* 0x3f0000001616d820 */ /* 0x000fc80000400000 */
[----:B------:R0:W1:Y:S02]  /*0930*/  MUFU.EX2 R21, R22 ;  /* 0x0000001600157308 */ /* 0x0000640000000800 */
[----:B0-----:R-:W-:Y:S01]  /*0940*/  FMUL R22, R0, 1.4426950216293334961 ;  /* 0x3fb8aa3b00167820 */ /* 0x001fe20000400000 */
[----:B-1----:R-:W-:Y:S01]  /*0950*/  @!P5 FMUL R21, R21, R21 ;  /* 0x000000151515d220 */ /* 0x002fe20000400000 */
[----:B------:R-:W-:-:S13]  /*0960*/  FSETP.GEU.AND P5, PT, R26, -126, PT ;  /* 0xc2fc00001a00780b */ /* 0x000fda0003fae000 */
[----:B------:R-:W-:-:S04]  /*0970*/  @!P5 FMUL R26, R26, 0.5 ;  /* 0x3f0000001a1ad820 */ /* 0x000fc80000400000 */
[----:B------:R-:W0:Y:S02]  /*0980*/  MUFU.EX2 R24, R26 ;  /* 0x0000001a00187308 */ /* 0x000e240000000800 */
[----:B0-----:R-:W-:Y:S01]  /*0990*/  @!P5 FMUL R24, R24, R24 ;  /* 0x000000181818d220 */ /* 0x001fe20000400000 */
[----:B------:R-:W-:-:S03]  /*09a0*/  ISETP.GE.U32.AND P5, PT, R17, 0x4, PT ;  /* 0x000000041100780c */ /* 0x000fc60003fa6070 */
[----:B------:R-:W-:Y:S01]  /*09b0*/  FFMA R13, RZ, R21, R24 ;  /* 0x00000015ff0d7223 */ /* 0x000fe20000000018 */
[----:B------:R-:W-:Y:S01]  /*09c0*/  FMUL R24, R14, 1.4426950216293334961 ;  /* 0x3fb8aa3b0e187820 */ /* 0x000fe20000400000 */
[----:B------:R-:W0:Y:S01]  /*09d0*/  LDS R21, [RZ] ;  /* 0x00000000ff157984 */ /* 0x000e220000000800 */
[C---:B------:R-:W-:Y:S01]  /*09e0*/  FADD R14, -R15.reuse, -INF ;  /* 0xff8000000f0e7421 */ /* 0x040fe20000000100 */
[----:B------:R-:W-:Y:S01]  /*09f0*/  FADD R15, R15, -R15 ;  /* 0x8000000f0f0f7221 */ /* 0x000fe20000000000 */
[----:B------:R-:W-:Y:S01]  /*0a00*/  FSEL R13, R13, 1, P3 ;  /* 0x3f8000000d0d7808 */ /* 0x000fe20001800000 */
[----:B------:R-:W-:Y:S01]  /*0a10*/  BAR.SYNC.DEFER_BLOCKING 0x0 ;  /* 0x0000000000007b1d */ /* 0x000fe20000010000 */
[----:B------:R-:W-:Y:S02]  /*0a20*/  FSETP.GEU.AND P3, PT, R22, -126, PT ;  /* 0xc2fc00001600780b */ /* 0x000fe40003f6e000 */
[----:B------:R-:W-:Y:S02]  /*0a30*/  FSEL R27, R13, RZ, P0 ;  /* 0x000000ff0d1b7208 */ /* 0x000fe40000000000 */
[----:B------:R-:W-:-:S09]  /*0a40*/  FSEL R13, R12, RZ, P0 ;  /* 0x000000ff0c0d7208 */ /* 0x000fd20000000000 */
[----:B------:R-:W-:-:S04]  /*0a50*/  @!P3 FMUL R22, R22, 0.5 ;  /* 0x3f0000001616b820 */ /* 0x000fc80000400000 */
[----:B------:R1:W2:Y:S02]  /*0a60*/  MUFU.EX2 R25, R22 ;  /* 0x0000001600197308 */ /* 0x0002a40000000800 */
[----:B-1----:R-:W-:Y:S01]  /*0a70*/  FMUL R22, R14, 1.4426950216293334961 ;  /* 0x3fb8aa3b0e167820 */ /* 0x002fe20000400000 */
[----:B--2---:R-:W-:Y:S01]  /*0a80*/  @!P3 FMUL R25, R25, R25 ;  /* 0x000000191919b220 */ /* 0x004fe20000400000 */
[----:B------:R-:W-:Y:S01]  /*0a90*/  FSETP.GEU.AND P3, PT, R24, -126, PT ;  /* 0xc2fc00001800780b */ /* 0x000fe20003f6e000 */
[--C-:B0-----:R-:W-:Y:S01]  /*0aa0*/  FADD R9, R9, -R21.reuse ;  /* 0x8000001509097221 */ /* 0x101fe20000000000 */
[--C-:B------:R-:W-:Y:S01]  /*0ab0*/  FADD R8, R8, -R21.reuse ;  /* 0x8000001508087221 */ /* 0x100fe20000000000 */
[--C-:B------:R-:W-:Y:S01]  /*0ac0*/  FADD R10, R10, -R21.reuse ;  /* 0x800000150a0a7221 */ /* 0x100fe20000000000 */
[----:B------:R-:W-:Y:S01]  /*0ad0*/  FADD R11, R11, -R21 ;  /* 0x800000150b0b7221 */ /* 0x000fe20000000000 */
[----:B------:R-:W-:Y:S01]  /*0ae0*/  FMUL R9, R9, 1.4426950216293334961 ;  /* 0x3fb8aa3b09097820 */ /* 0x000fe20000400000 */
[----:B------:R-:W-:Y:S01]  /*0af0*/  FMUL R8, R8, 1.4426950216293334961 ;  /* 0x3fb8aa3b08087820 */ /* 0x000fe20000400000 */
[----:B------:R-:W-:-:S06]  /*0b00*/  FMUL R10, R10, 1.4426950216293334961 ;  /* 0x3fb8aa3b0a0a7820 */ /* 0x000fcc0000400000 */
[----:B------:R-:W-:-:S04]  /*0b10*/  @!P3 FMUL R24, R24, 0.5 ;  /* 0x3f0000001818b820 */ /* 0x000fc80000400000 */
[----:B------:R-:W0:Y:S02]  /*0b20*/  MUFU.EX2 R0, R24 ;  /* 0x0000001800007308 */ /* 0x000e240000000800 */
[----:B0-----:R-:W-:Y:S01]  /*0b30*/  @!P3 FMUL R0, R0, R0 ;  /* 0x000000000000b220 */ /* 0x001fe20000400000 */
[----:B------:R-:W-:-:S03]  /*0b40*/  FSETP.GEU.AND P3, PT, R22, -126, PT ;  /* 0xc2fc00001600780b */ /* 0x000fc60003f6e000 */
[----:B------:R-:W-:Y:S01]  /*0b50*/  FFMA R14, RZ, R25, R0 ;  /* 0x00000019ff0e7223 */ /* 0x000fe20000000000 */
[----:B------:R-:W-:-:S04]  /*0b60*/  FMUL R25, R15, 1.4426950216293334961 ;  /* 0x3fb8aa3b0f197820 */ /* 0x000fc80000400000 */
[----:B------:R-:W-:Y:S02]  /*0b70*/  FSEL R14, R14, 1, P2 ;  /* 0x3f8000000e0e7808 */ /* 0x000fe40001000000 */
[----:B------:R-:W-:-:S03]  /*0b80*/  FSETP.GEU.AND P2, PT, R25, -126, PT ;  /* 0xc2fc00001900780b */ /* 0x000fc60003f4e000 */
[----:B------:R-:W-:-:S04]  /*0b90*/  @!P3 FMUL R22, R22, 0.5 ;  /* 0x3f0000001616b820 */ /* 0x000fc80000400000 */
[----:B------:R-:W0:Y:S06]  /*0ba0*/  MUFU.EX2 R15, R22 ;  /* 0x00000016000f7308 */ /* 0x000e2c0000000800 */
[----:B------:R-:W-:-:S04]  /*0bb0*/  @!P2 FMUL R25, R25, 0.5 ;  /* 0x3f0000001919a820 */ /* 0x000fc80000400000 */
[----:B------:R-:W1:Y:S01]  /*0bc0*/  MUFU.EX2 R0, R25 ;  /* 0x0000001900007308 */ /* 0x000e620000000800 */
[----:B0-----:R-:W-:Y:S01]  /*0bd0*/  @!P3 FMUL R15, R15, R15 ;  /* 0x0000000f0f0fb220 */ /* 0x001fe20000400000 */
[----:B------:R-:W-:-:S04]  /*0be0*/  FSETP.NEU.AND P3, PT, R21, -INF , PT ;  /* 0xff8000001500780b */ /* 0x000fc80003f6d000 */
[----:B------:R-:W-:Y:S01]  /*0bf0*/  FSEL R22, R9, RZ, P3 ;  /* 0x000000ff09167208 */ /* 0x000fe20001800000 */
[----:B------:R-:W-:Y:S01]  /*0c00*/  FMUL R9, R11, 1.4426950216293334961 ;  /* 0x3fb8aa3b0b097820 */ /* 0x000fe20000400000 */
[----:B------:R-:W-:Y:S02]  /*0c10*/  FSEL R8, R8, RZ, P3 ;  /* 0x000000ff08087208 */ /* 0x000fe40001800000 */
[----:B------:R-:W-:Y:S01]  /*0c20*/  FSEL R11, R10, RZ, P3 ;  /* 0x000000ff0a0b7208 */ /* 0x000fe20001800000 */
[----:B-1----:R-:W-:Y:S01]  /*0c30*/  @!P2 FMUL R0, R0, R0 ;  /* 0x000000000000a220 */ /* 0x002fe20000400000 */
[----:B------:R-:W-:Y:S02]  /*0c40*/  FSETP.GEU.AND P2, PT, R22, -126, PT ;  /* 0xc2fc00001600780b */ /* 0x000fe40003f4e000 */
[----:B------:R-:W-:Y:S01]  /*0c50*/  FSEL R24, R9, RZ, P3 ;  /* 0x000000ff09187208 */ /* 0x000fe20001800000 */
[----:B------:R-:W-:Y:S01]  /*0c60*/  FFMA R0, RZ, R15, R0 ;  /* 0x0000000fff007223 */ /* 0x000fe20000000000 */
[----:B------:R-:W-:-:S04]  /*0c70*/  FSETP.GEU.AND P3, PT, R8, -126, PT ;  /* 0xc2fc00000800780b */ /* 0x000fc80003f6e000 */
[----:B------:R-:W-:-:S05]  /*0c80*/  FSEL R0, R0, 1, P1 ;  /* 0x3f80000000007808 */ /* 0x000fca0000800000 */
[----:B------:R-:W-:-:S04]  /*0c90*/  @!P2 FMUL R22, R22, 0.5 ;  /* 0x3f0000001616a820 */ /* 0x000fc80000400000 */
[----:B------:R0:W1:Y:S01]  /*0ca0*/  MUFU.EX2 R10, R22 ;  /* 0x00000016000a7308 */ /* 0x0000620000000800 */
[----:B------:R-:W-:-:S07]  /*0cb0*/  @!P3 FMUL R8, R8, 0.5 ;  /* 0x3f0000000808b820 */ /* 0x000fce0000400000 */
[----:B------:R-:W2:Y:S01]  /*0cc0*/  MUFU.EX2 R9, R8 ;  /* 0x0000000800097308 */ /* 0x000ea20000000800 */
[----:B0-----:R-:W-:-:S04]  /*0cd0*/  @P0 MOV R22, 0x0 ;  /* 0x0000000000160802 */ /* 0x001fc80000000f00 */
[----:B------:R-:W0:Y:S01]  /*0ce0*/  @P0 R2UR UR4, R22 ;  /* 0x00000000160403c2 */ /* 0x000e2200000e0000 */
[----:B-1----:R-:W-:Y:S01]  /*0cf0*/  @!P2 FMUL R10, R10, R10 ;  /* 0x0000000a0a0aa220 */ /* 0x002fe20000400000 */
[----:B------:R-:W-:-:S03]  /*0d00*/  FSETP.GEU.AND P2, PT, R11, -126, PT ;  /* 0xc2fc00000b00780b */ /* 0x000fc60003f4e000 */
[----:B------:R-:W-:Y:S01]  /*0d10*/  FMUL R10, R27, R10 ;  /* 0x0000000a1b0a7220 */ /* 0x000fe20000400000 */
[----:B--2---:R-:W-:Y:S01]  /*0d20*/  @!P3 FMUL R9, R9, R9 ;  /* 0x000000090909b220 */ /* 0x004fe20000400000 */
[----:B------:R-:W-:-:S03]  /*0d30*/  FSETP.GEU.AND P3, PT, R24, -126, PT ;  /* 0xc2fc00001800780b */ /* 0x000fc60003f6e000 */
[----:B------:R-:W-:Y:S01]  /*0d40*/  FFMA R10, R13, R9, R10 ;  /* 0x000000090d0a7223 */ /* 0x000fe2000000000a */
[----:B------:R-:W-:-:S04]  /*0d50*/  FSEL R9, R14, RZ, P0 ;  /* 0x000000ff0e097208 */ /* 0x000fc80000000000 */
[----:B------:R-:W-:Y:S01]  /*0d60*/  @!P2 FMUL R11, R11, 0.5 ;  /* 0x3f0000000b0ba820 */ /* 0x000fe20000400000 */
[----:B------:R-:W-:-:S03]  /*0d70*/  CS2R R14, SRZ ;  /* 0x00000000000e7805 */ /* 0x000fc6000001ff00 */
[----:B------:R1:W2:Y:S01]  /*0d80*/  MUFU.EX2 R23, R11 ;  /* 0x0000000b00177308 */ /* 0x0002a20000000800 */
[----:B------:R-:W-:-:S07]  /*0d90*/  @!P3 FMUL R24, R24, 0.5 ;  /* 0x3f0000001818b820 */ /* 0x000fce0000400000 */
[----:B------:R3:W4:Y:S01]  /*0da0*/  MUFU.EX2 R25, R24 ;  /* 0x0000001800197308 */ /* 0x0007220000000800 */
[----:B-1----:R-:W-:Y:S01]  /*0db0*/  FSEL R11, R0, RZ, P0 ;  /* 0x000000ff000b7208 */ /* 0x002fe20000000000 */
[----:B--2---:R-:W-:Y:S01]  /*0dc0*/  @!P2 FMUL R23, R23, R23 ;  /* 0x000000171717a220 */ /* 0x004fe20000400000 */
[----:B---3--:R-:W-:-:S03]  /*0dd0*/  @P0 MOV R24, 0x0 ;  /* 0x0000000000180802 */ /* 0x008fc60000000f00 */
[----:B------:R-:W-:Y:S01]  /*0de0*/  FFMA R10, R9, R23, R10 ;  /* 0x00000017090a7223 */ /* 0x000fe2000000000a */
[----:B------:R-:W-:Y:S01]  /*0df0*/  @P0 IMAD.MOV.U32 R23, RZ, RZ, 0x12f00000 ;  /* 0x12f00000ff170424 */ /* 0x000fe200078e00ff */
[----:B------:R-:W1:Y:S01]  /*0e00*/  @P0 R2UR UR6, R24 ;  /* 0x00000000180603c2 */ /* 0x000e6200000e0000 */
[----:B----4-:R-:W-:-:S04]  /*0e10*/  @!P3 FMUL R25, R25, R25 ;  /* 0x000000191919b220 */ /* 0x010fc80000400000 */
[----:B------:R-:W-:Y:S01]  /*0e20*/  FFMA R10, R11, R25, R10 ;  /* 0x000000190b0a7223 */ /* 0x000fe2000000000a */
[----:B------:R-:W-:Y:S02]  /*0e30*/  @P0 MOV R25, 0x12f00000 ;  /* 0x12f0000000190802 */ /* 0x000fe40000000f00 */
[----:B------:R-:W0:Y:S02]  /*0e40*/  @P0 R2UR UR5, R23 ;  /* 0x00000000170503c2 */ /* 0x000e2400000e0000 */
[----:B------:R-:W2:Y:S06]  /*0e50*/  SHFL.BFLY PT, R9, R10, 0x10, 0x1f ;  /* 0x0e001f000a097f89 */ /* 0x000eac00000e0000 */
[----:B------:R-:W1:Y:S01]  /*0e60*/  @P0 R2UR UR7, R25 ;  /* 0x00000000190703c2 */ /* 0x000e6200000e0000 */
[----:B--2---:R-:W-:-:S05]  /*0e70*/  FADD R9, R10, R9 ;  /* 0x000000090a097221 */ /* 0x004fca0000000000 */
[----:B------:R-:W2:Y:S02]  /*0e80*/  SHFL.BFLY PT, R0, R9, 0x8, 0x1f ;  /* 0x0d001f0009007f89 */ /* 0x000ea400000e0000 */
[----:B--2---:R-:W-:-:S05]  /*0e90*/  FADD R0, R9, R0 ;  /* 0x0000000009007221 */ /* 0x004fca0000000000 */
[----:B------:R-:W2:Y:S02]  /*0ea0*/  SHFL.BFLY PT, R11, R0, 0x4, 0x1f ;  /* 0x0c801f00000b7f89 */ /* 0x000ea400000e0000 */
[----:B--2---:R-:W-:-:S05]  /*0eb0*/  FADD R11, R0, R11 ;  /* 0x0000000b000b7221 */ /* 0x004fca0000000000 */
[----:B------:R-:W2:Y:S02]  /*0ec0*/  SHFL.BFLY PT, R8, R11, 0x2, 0x1f ;  /* 0x0c401f000b087f89 */ /* 0x000ea400000e0000 */
[----:B--2---:R-:W-:Y:S02]  /*0ed0*/  FADD R8, R11, R8 ;  /* 0x000000080b087221 */ /* 0x004fe40000000000 */
[----:B------:R-:W-:-:S03]  /*0ee0*/  CS2R R10, SRZ ;  /* 0x00000000000a7805 */ /* 0x000fc6000001ff00 */
[----:B------:R-:W2:Y:S02]  /*0ef0*/  SHFL.BFLY PT, R13, R8, 0x1, 0x1f ;  /* 0x0c201f00080d7f89 */ /* 0x000ea400000e0000 */
[----:B--2---:R-:W-:-:S05]  /*0f00*/  FADD R13, R8, R13 ;  /* 0x0000000d080d7221 */ /* 0x004fca0000000000 */
[----:B------:R2:W-:Y:S04]  /*0f10*/  @!P4 STS [R20], R13 ;  /* 0x0000000d1400c388 */ /* 0x0005e80000000800 */
[----:B------:R-:W-:Y:S01]  /*0f20*/  BAR.SYNC.DEFER_BLOCKING 0x0 ;  /* 0x0000000000007b1d */ /* 0x000fe20000010000 */
[----:B--2---:R-:W-:-:S05]  /*0f30*/  CS2R R12, SRZ ;  /* 0x00000000000c7805 */ /* 0x004fca000001ff00 */
[----:B------:R-:W2:Y:S04]  /*0f40*/  @!P5 LDS R16, [R18] ;  /* 0x000000001210d984 */ /* 0x000ea80000000800 */
[----:B--2---:R-:W2:Y:S02]  /*0f50*/  SHFL.BFLY PT, R9, R16, 0x2, 0x1f ;  /* 0x0c401f0010097f89 */ /* 0x004ea400000e0000 */
[----:B--2---:R-:W-:-:S05]  /*0f60*/  FADD R0, R16, R9 ;  /* 0x0000000910007221 */ /* 0x004fca0000000000 */
[----:B------:R-:W2:Y:S02]  /*0f70*/  SHFL.BFLY PT, R9, R0, 0x1, 0x1f ;  /* 0x0c201f0000097f89 */ /* 0x000ea400000e0000 */
[----:B--2---:R-:W-:Y:S02]  /*0f80*/  FADD R17, R0, R9 ;  /* 0x0000000900117221 */ /* 0x004fe40000000000 */
[----:B------:R-:W-:-:S03]  /*0f90*/  CS2R R8, SRZ ;  /* 0x0000000000087805 */ /* 0x000fc6000001ff00 */
[----:B------:R-:W-:Y:S04]  /*0fa0*/  @!P6 STS [R18], R17 ;  /* 0x000000111200e388 */ /* 0x000fe80000000800 */
[----:B------:R-:W-:Y:S06]  /*0fb0*/  BAR.SYNC.DEFER_BLOCKING 0x0 ;  /* 0x0000000000007b1d */ /* 0x000fec0000010000 */
[----:B0-----:R-:W2:Y:S04]  /*0fc0*/  @P0 LDG.E.EF.128 R8, desc[UR4][R2.64] ;  /* 0x0000000402080981 */ /* 0x001ea8200c0e1d00 */
[----:B-1----:R0:W2:Y:S01]  /*0fd0*/  @P0 LDG.E.EF.128 R12, desc[UR6][R4.64] ;  /* 0x00000006040c0981 */ /* 0x0020a2200c0e1d00 */
[----:B------:R-:W-:-:S03]  /*0fe0*/  IMAD.WIDE R6, R7, R6, c[0x0][0x170] ;  /* 0x00005c0007067625 */ /* 0x000fc600078e0206 */
[----:B------:R-:W1:Y:S02]  /*0ff0*/  LDS R0, [RZ] ;  /* 0x00000000ff007984 */ /* 0x000e640000000800 */
[C---:B-1----:R-:W-:Y:S02]  /*1000*/  FSETP.GT.AND P4, PT, |R0|.reuse, 8.50705917302346158658e+37, PT ;  /* 0x7e8000000000780b */ /* 0x042fe40003f84200 */
[----:B------:R-:W-:-:S11]  /*1010*/  FSETP.GEU.AND P5, PT, |R0|, 1.175494350822287508e-38, PT ;  /* 0x008000000000780b */ /* 0x000fd60003fae200 */
[----:B------:R-:W-:-:S04]  /*1020*/  @P4 FMUL R0, R0, 0.25 ;  /* 0x3e80000000004820 */ /* 0x000fc80000400000 */
[----:B------:R-:W-:-:S04]  /*1030*/  @!P5 FMUL R0, R0, 16777216 ;  /* 0x4b8000000000d820 */ /* 0x000fc80000400000 */
[----:B0-----:R-:W-:Y:S01]  /*1040*/  MUFU.RCP R5, R0 ;  /* 0x0000000000057308 */ /* 0x001fe20000001000 */
[----:B--2---:R-:W-:Y:S01]  /*1050*/  FADD R8, R12, R8 ;  /* 0x000000080c087221 */ /* 0x004fe20000000000 */
[----:B------:R-:W-:Y:S01]  /*1060*/  FADD R10, R14, R10 ;  /* 0x0000000a0e0a7221 */ /* 0x000fe20000000000 */
[----:B------:R-:W-:Y:S02]  /*1070*/  FADD R2, R15, R11 ;  /* 0x0000000b0f027221 */ /* 0x000fe40000000000 */
[----:B------:R-:W-:Y:S01]  /*1080*/  FADD R12, -R21, R8 ;  /* 0x00000008150c7221 */ /* 0x000fe20000000100 */
[----:B------:R-:W-:Y:S01]  /*1090*/  FADD R8, R13, R9 ;  /* 0x000000090d087221 */ /* 0x000fe20000000000 */
[C---:B------:R-:W-:Y:S01]  /*10a0*/  FADD R10, -R21.reuse, R10 ;  /* 0x0000000a150a7221 */ /* 0x040fe20000000100 */
[C---:B------:R-:W-:Y:S01]  /*10b0*/  FADD R2, -R21.reuse, R2 ;  /* 0x0000000215027221 */ /* 0x040fe20000000100 */
[----:B------:R-:W-:Y:S01]  /*10c0*/  FMUL R12, R12, 1.4426950216293334961 ;  /* 0x3fb8aa3b0c0c7820 */ /* 0x000fe20000400000 */
[----:B------:R-:W-:Y:S01]  /*10d0*/  FADD R8, -R21, R8 ;  /* 0x0000000815087221 */ /* 0x000fe20000000100 */
[----:B------:R-:W-:Y:S01]  /*10e0*/  FMUL R10, R10, 1.4426950216293334961 ;  /* 0x3fb8aa3b0a0a7820 */ /* 0x000fe20000400000 */
[----:B------:R-:W-:-:S02]  /*10f0*/  FMUL R3, R2, 1.4426950216293334961 ;  /* 0x3fb8aa3b02037820 */ /* 0x000fc40000400000 */
[----:B------:R-:W-:Y:S01]  /*1100*/  FMUL R8, R8, 1.4426950216293334961 ;  /* 0x3fb8aa3b08087820 */ /* 0x000fe20000400000 */
[----:B------:R-:W-:Y:S02]  /*1110*/  FSETP.GEU.AND P6, PT, R12, -126, PT ;  /* 0xc2fc00000c00780b */ /* 0x000fe40003fce000 */
[----:B------:R-:W-:Y:S02]  /*1120*/  FSETP.GEU.AND P2, PT, R10, -126, PT ;  /* 0xc2fc00000a00780b */ /* 0x000fe40003f4e000 */
[----:B------:R-:W-:Y:S02]  /*1130*/  FSETP.GEU.AND P1, PT, R8, -126, PT ;  /* 0xc2fc00000800780b */ /* 0x000fe40003f2e000 */
[----:B------:R-:W-:-:S07]  /*1140*/  FSETP.GEU.AND P3, PT, R3, -126, PT ;  /* 0xc2fc00000300780b */ /* 0x000fce0003f6e000 */
[----:B------:R-:W-:Y:S02]  /*1150*/  @!P6 FMUL R12, R12, 0.5 ;  /* 0x3f0000000c0ce820 */ /* 0x000fe40000400000 */
[----:B------:R-:W-:Y:S02]  /*1160*/  @!P2 FMUL R10, R10, 0.5 ;  /* 0x3f0000000a0aa820 */ /* 0x000fe40000400000 */
[----:B------:R-:W-:Y:S02]  /*1170*/  @!P1 FMUL R8, R8, 0.5 ;  /* 0x3f00000008089820 */ /* 0x000fe40000400000 */
[----:B------:R-:W-:Y:S01]  /*1180*/  @!P3 FMUL R3, R3, 0.5 ;  /* 0x3f0000000303b820 */ /* 0x000fe20000400000 */
[----:B------:R-:W0:Y:S08]  /*1190*/  MUFU.EX2 R12, R12 ;  /* 0x0000000c000c7308 */ /* 0x000e300000000800 */
[----:B------:R-:W1:Y:S08]  /*11a0*/  MUFU.EX2 R8, R8 ;  /* 0x0000000800087308 */ /* 0x000e700000000800 */
[----:B------:R-:W2:Y:S01]  /*11b0*/  MUFU.EX2 R2, R10 ;  /* 0x0000000a00027308 */ /* 0x000ea20000000800 */
[----:B0-----:R-:W-:Y:S01]  /*11c0*/  @!P6 FMUL R12, R12, R12 ;  /* 0x0000000c0c0ce220 */ /* 0x001fe20000400000 */
[----:B------:R-:W-:-:S03]  /*11d0*/  ISETP.NE.AND P6, PT, R19, RZ, PT ;  /* 0x000000ff1300720c */ /* 0x000fc60003fc5270 */
[----:B------:R-:W-:-:S03]  /*11e0*/  @P4 FMUL R12, R12, 0.25 ;  /* 0x3e8000000c0c4820 */ /* 0x000fc60000400000 */
[----:B------:R-:W0:Y:S01]  /*11f0*/  MUFU.EX2 R4, R3 ;  /* 0x0000000300047308 */ /* 0x000e220000000800 */
[----:B-1----:R-:W-:Y:S01]  /*1200*/  @!P1 FMUL R8, R8, R8 ;  /* 0x0000000808089220 */ /* 0x002fe20000400000 */
[----:B------:R-:W-:-:S03]  /*1210*/  @!P5 FMUL R12, R12, 16777216 ;  /* 0x4b8000000c0cd820 */ /* 0x000fc60000400000 */
[----:B------:R-:W-:Y:S01]  /*1220*/  @P4 FMUL R8, R8, 0.25 ;  /* 0x3e80000008084820 */ /* 0x000fe20000400000 */
[C---:B------:R-:W-:Y:S01]  /*1230*/  FMUL R12, R5.reuse, R12 ;  /* 0x0000000c050c7220 */ /* 0x040fe20000400000 */
[----:B--2---:R-:W-:Y:S02]  /*1240*/  @!P2 FMUL R2, R2, R2 ;  /* 0x000000020202a220 */ /* 0x004fe40000400000 */
[----:B------:R-:W-:Y:S02]  /*1250*/  @!P5 FMUL R8, R8, 16777216 ;  /* 0x4b8000000808d820 */ /* 0x000fe40000400000 */
[----:B------:R-:W-:Y:S01]  /*1260*/  SEL R12, R12, RZ, P6 ;  /* 0x000000ff0c0c7207 */ /* 0x000fe20003000000 */
[----:B------:R-:W-:Y:S01]  /*1270*/  @P4 FMUL R2, R2, 0.25 ;  /* 0x3e80000002024820 */ /* 0x000fe20000400000 */
[----:B------:R-:W-:Y:S01]  /*1280*/  FMUL R8, R5, R8 ;  /* 0x0000000805087220 */ /* 0x000fe20000400000 */
[----:B0-----:R-:W-:Y:S02]  /*1290*/  @!P3 FMUL R4, R4, R4 ;  /* 0x000000040404b220 */ /* 0x001fe40000400000 */
[----:B------:R-:W-:-:S02]  /*12a0*/  @!P5 FMUL R2, R2, 16777216 ;  /* 0x4b8000000202d820 */ /* 0x000fc40000400000 */
[----:B------:R-:W-:Y:S01]  /*12b0*/  SEL R13, R8, RZ, P6 ;  /* 0x000000ff080d7207 */ /* 0x000fe20003000000 */
[----:B------:R-:W-:Y:S01]  /*12c0*/  @P4 FMUL R4, R4, 0.25 ;  /* 0x3e80000004044820 */ /* 0x000fe20000400000 */
[----:B------:R-:W-:-:S03]  /*12d0*/  FMUL R2, R5, R2 ;  /* 0x0000000205027220 */ /* 0x000fc60000400000 */
[----:B------:R-:W-:Y:S02]  /*12e0*/  @!P5 FMUL R4, R4, 16777216 ;  /* 0x4b8000000404d820 */ /* 0x000fe40000400000 */
[----:B------:R-:W-:Y:S02]  /*12f0*/  SEL R14, R2, RZ, P6 ;  /* 0x000000ff020e7207 */ /* 0x000fe40003000000 */
[----:B------:R-:W-:-:S05]  /*1300*/  FMUL R4, R5, R4 ;  /* 0x0000000405047220 */ /* 0x000fca0000400000 */
[----:B------:R-:W-:Y:S01]  /*1310*/  SEL R15, R4, RZ, P6 ;  /* 0x000000ff040f7207 */ /* 0x000fe20003000000 */
[----:B------:R-:W-:Y:S06]  /*1320*/  @!P0 EXIT ;  /* 0x000000000000894d */ /* 0x000fec0003800000 */
[----:B------:R-:W-:Y:S02]  /*1330*/  ULDC.64 UR4, c[0x0][0x118] ;  /* 0x0000460000047ab9 */ /* 0x000fe40000000a00 */
[----:B------:R-:W-:Y:S01]  /*1340*/  STG.E.128 [R6.64], R12 ;  /* 0x0000000c06007986 */ /* 0x000fe2000c101d04 */
[----:B------:R-:W-:Y:S05]  /*1350*/  EXIT ;  /* 0x000000000000794d */ /* 0x000fea0003800000 */
.L_x_0:
[----:B------:R-:W-:-:S00]  /*1360*/  BRA `(.L_x_0) ;  /* 0xfffffff000007947 */ /* 0x000fc0000383ffff */
[----:B------:R-:W-:-:S00]  /*1370*/  NOP ;  /* 0x0000000000007918 */ /* 0x000fc00000000000 */
        /* <DEDUP_REMOVED lines=8> */
.L_x_1:


//--------------------- .nv.shared.triton_red_fused_9 --------------------------
	.section	.nv.shared.triton_red_fused_9,"aw",@nobits
	.sectionflags	@""
	.align	16
